	.headerflags	@"EF_CUDA_TEXMODE_UNIFIED EF_CUDA_64BIT_ADDRESS EF_CUDA_ACCELERATORS EF_CUDA_SM90 EF_CUDA_VIRTUAL_SM(EF_CUDA_SM90)"
	.elftype	@"ET_EXEC"


//--------------------- .nv.info                  --------------------------
	.section	.nv.info,"",@"SHT_CUDA_INFO"
	.align	4


	//----- nvinfo : EIATTR_REGCOUNT
	.align		4
        /*0000*/ 	.byte	0x04, 0x2f
        /*0002*/ 	.short	(.L_3 - .L_2)
	.align		4
.L_2:
        /*0004*/ 	.word	index@(triton_poi_fused__native_batch_norm_legit_no_training_add_relu_27)
        /*0008*/ 	.word	0x00000013


	//----- nvinfo : EIATTR_MIN_STACK_SIZE
	.align		4
.L_3:
        /*000c*/ 	.byte	0x04, 0x12
        /*000e*/ 	.short	(.L_5 - .L_4)
	.align		4
.L_4:
        /*0010*/ 	.word	index@(triton_poi_fused__native_batch_norm_legit_no_training_add_relu_27)
        /*0014*/ 	.word	0x00000000


	//----- nvinfo : EIATTR_FRAME_SIZE
	.align		4
.L_5:
        /*0018*/ 	.byte	0x04, 0x11
        /*001a*/ 	.short	(.L_7 - .L_6)
	.align		4
.L_6:
        /*001c*/ 	.word	index@(triton_poi_fused__native_batch_norm_legit_no_training_add_relu_27)
        /*0020*/ 	.word	0x00000000


	//----- nvinfo : EIATTR_MIN_STACK_SIZE
	.align		4
.L_7:
        /*0024*/ 	.byte	0x04, 0x12
        /*0026*/ 	.short	(.L_9 - .L_8)
	.align		4
.L_8:
        /*0028*/ 	.word	index@(triton_poi_fused__native_batch_norm_legit_no_training_add_relu_27)
        /*002c*/ 	.word	0x00000000
.L_9:


//--------------------- .nv.info.triton_poi_fused__native_batch_norm_legit_no_training_add_relu_27 --------------------------
	.section	.nv.info.triton_poi_fused__native_batch_norm_legit_no_training_add_relu_27,"",@"SHT_CUDA_INFO"
	.sectionflags	@""
	.align	4


	//----- nvinfo : EIATTR_CUDA_API_VERSION
	.align		4
        /*0000*/ 	.byte	0x04, 0x37
        /*0002*/ 	.short	(.L_11 - .L_10)
.L_10:
        /*0004*/ 	.word	0x0000007c


	//----- nvinfo : EIATTR_KPARAM_INFO
	.align		4
.L_11:
        /*0008*/ 	.byte	0x04, 0x17
        /*000a*/ 	.short	(.L_13 - .L_12)
.L_12:
        /*000c*/ 	.word	0x00000000
        /*0010*/ 	.short	0x0007
        /*0012*/ 	.short	0x0038
        /*0014*/ 	.byte	0x00, 0xf0, 0x11, 0x00


	//----- nvinfo : EIATTR_KPARAM_INFO
	.align		4
.L_13:
        /*0018*/ 	.byte	0x04, 0x17
        /*001a*/ 	.short	(.L_15 - .L_14)
.L_14:
        /*001c*/ 	.word	0x00000000
        /*0020*/ 	.short	0x0006
        /*0022*/ 	.short	0x0030
        /*0024*/ 	.byte	0x00, 0xf4, 0x21, 0x00


	//----- nvinfo : EIATTR_KPARAM_INFO
	.align		4
.L_15:
        /*0028*/ 	.byte	0x04, 0x17
        /*002a*/ 	.short	(.L_17 - .L_16)
.L_16:
        /*002c*/ 	.word	0x00000000
        /*0030*/ 	.short	0x0005
        /*0032*/ 	.short	0x0028
        /*0034*/ 	.byte	0x00, 0xf4, 0x21, 0x00


	//----- nvinfo : EIATTR_KPARAM_INFO
	.align		4
.L_17:
        /*0038*/ 	.byte	0x04, 0x17
        /*003a*/ 	.short	(.L_19 - .L_18)
.L_18:
        /*003c*/ 	.word	0x00000000
        /*0040*/ 	.short	0x0004
        /*0042*/ 	.short	0x0020
        /*0044*/ 	.byte	0x00, 0xf4, 0x21, 0x00


	//----- nvinfo : EIATTR_KPARAM_INFO
	.align		4
.L_19:
        /*0048*/ 	.byte	0x04, 0x17
        /*004a*/ 	.short	(.L_21 - .L_20)
.L_20:
        /*004c*/ 	.word	0x00000000
        /*0050*/ 	.short	0x0003
        /*0052*/ 	.short	0x0018
        /*0054*/ 	.byte	0x00, 0xf4, 0x21, 0x00


	//----- nvinfo : EIATTR_KPARAM_INFO
	.align		4
.L_21:
        /*0058*/ 	.byte	0x04, 0x17
        /*005a*/ 	.short	(.L_23 - .L_22)
.L_22:
        /*005c*/ 	.word	0x00000000
        /*0060*/ 	.short	0x0002
        /*0062*/ 	.short	0x0010
        /*0064*/ 	.byte	0x00, 0xf4, 0x21, 0x00


	//----- nvinfo : EIATTR_KPARAM_INFO
	.align		4
.L_23:
        /*0068*/ 	.byte	0x04, 0x17
        /*006a*/ 	.short	(.L_25 - .L_24)
.L_24:
        /*006c*/ 	.word	0x00000000
        /*0070*/ 	.short	0x0001
        /*0072*/ 	.short	0x0008
        /*0074*/ 	.byte	0x00, 0xf4, 0x21, 0x00


	//----- nvinfo : EIATTR_KPARAM_INFO
	.align		4
.L_25:
        /*0078*/ 	.byte	0x04, 0x17
        /*007a*/ 	.short	(.L_27 - .L_26)
.L_26:
        /*007c*/ 	.word	0x00000000
        /*0080*/ 	.short	0x0000
        /*0082*/ 	.short	0x0000
        /*0084*/ 	.byte	0x00, 0xf4, 0x21, 0x00


	//----- nvinfo : EIATTR_SPARSE_MMA_MASK
	.align		4
.L_27:
        /*0088*/ 	.byte	0x03, 0x50
        /*008a*/ 	.short	0x0000


	//----- nvinfo : EIATTR_MAXREG_COUNT
	.align		4
        /*008c*/ 	.byte	0x03, 0x1b
        /*008e*/ 	.short	0x00ff


	//----- nvinfo : EIATTR_EXIT_INSTR_OFFSETS
	.align		4
        /*0090*/ 	.byte	0x04, 0x1c
        /*0092*/ 	.short	(.L_29 - .L_28)


	//   ....[0]....
.L_28:
        /*0094*/ 	.word	0x00000330


	//----- nvinfo : EIATTR_REQNTID
	.align		4
.L_29:
        /*0098*/ 	.byte	0x04, 0x10
        /*009a*/ 	.short	(.L_31 - .L_30)
.L_30:
        /*009c*/ 	.word	0x00000080
        /*00a0*/ 	.word	0x00000001
        /*00a4*/ 	.word	0x00000001


	//----- nvinfo : EIATTR_CBANK_PARAM_SIZE
	.align		4
.L_31:
        /*00a8*/ 	.byte	0x03, 0x19
        /*00aa*/ 	.short	0x003c


	//----- nvinfo : EIATTR_PARAM_CBANK
	.align		4
        /*00ac*/ 	.byte	0x04, 0x0a
        /*00ae*/ 	.short	(.L_33 - .L_32)
	.align		4
.L_32:
        /*00b0*/ 	.word	index@(.nv.constant0.triton_poi_fused__native_batch_norm_legit_no_training_add_relu_27)
        /*00b4*/ 	.short	0x0210
        /*00b6*/ 	.short	0x003c


	//----- nvinfo : EIATTR_SW_WAR
	.align		4
.L_33:
        /*00b8*/ 	.byte	0x04, 0x36
        /*00ba*/ 	.short	(.L_35 - .L_34)
.L_34:
        /*00bc*/ 	.word	0x00000008
.L_35:


//--------------------- .nv.callgraph             --------------------------
	.section	.nv.callgraph,"",@"SHT_CUDA_CALLGRAPH"
	.align	4
	.sectionentsize	8
	.align		4
        /*0000*/ 	.word	0x00000000
	.align		4
        /*0004*/ 	.word	0xffffffff
	.align		4
        /*0008*/ 	.word	0x00000000
	.align		4
        /*000c*/ 	.word	0xfffffffe
	.align		4
        /*0010*/ 	.word	0x00000000
	.align		4
        /*0014*/ 	.word	0xfffffffd
	.align		4
        /*0018*/ 	.word	0x00000000
	.align		4
        /*001c*/ 	.word	0xfffffffc


//--------------------- .nv.constant4             --------------------------
	.section	.nv.constant4,"a",@progbits
	.align	8
	.align		8
.nv.constant4:
        /*0000*/ 	.dword	_$_str
	.align		8
        /*0008*/ 	.dword	_$_str_$_2


//--------------------- .text.triton_poi_fused__native_batch_norm_legit_no_training_add_relu_27 --------------------------
	.section	.text.triton_poi_fused__native_batch_norm_legit_no_training_add_relu_27,"ax",@progbits
	.align	128
        .global         triton_poi_fused__native_batch_norm_legit_no_training_add_relu_27
        .type           triton_poi_fused__native_batch_norm_legit_no_training_add_relu_27,@function
        .size           triton_poi_fused__native_batch_norm_legit_no_training_add_relu_27,(.L_x_1 - triton_poi_fused__native_batch_norm_legit_no_training_add_relu_27)
        .other          triton_poi_fused__native_batch_norm_legit_no_training_add_relu_27,@"STO_CUDA_ENTRY STV_DEFAULT"
triton_poi_fused__native_batch_norm_legit_no_training_add_relu_27:
.text.triton_poi_fused__native_batch_norm_legit_no_training_add_relu_27:
[----:B------:R-:W-:Y:S01]  /*0000*/  LDC R1, c[0x0][0x28] ;  /* 0x00000a00ff017b82 */ /* 0x000fe20000000800 */
[----:B------:R-:W1:Y:S07]  /*0010*/  S2R R0, SR_TID.X ;  /* 0x0000000000007919 */ /* 0x000e6e0000002100 */
[----:B------:R-:W2:Y:S01]  /*0020*/  LDC.64 R8, c[0x0][0x220] ;  /* 0x00008800ff087b82 */ /* 0x000ea20000000a00 */
[----:B------:R-:W-:Y:S01]  /*0030*/  ULDC.64 UR4, c[0x0][0x208] ;  /* 0x0000820000047ab9 */ /* 0x000fe20000000a00 */
[----:B------:R-:W3:Y:S06]  /*0040*/  S2R R3, SR_CTAID.X ;  /* 0x0000000000037919 */ /* 0x000eec0000002500 */
[----:B------:R-:W4:Y:S08]  /*0050*/  LDC.64 R6, c[0x0][0x218] ;  /* 0x00008600ff067b82 */ /* 0x000f300000000a00 */
[----:B------:R-:W5:Y:S08]  /*0060*/  LDC.64 R4, c[0x0][0x210] ;  /* 0x00008400ff047b82 */ /* 0x000f700000000a00 */
[----:B------:R-:W5:Y:S01]  /*0070*/  LDC.64 R10, c[0x0][0x228] ;  /* 0x00008a00ff0a7b82 */ /* 0x000f620000000a00 */
[----:B-1----:R-:W-:-:S07]  /*0080*/  LOP3.LUT R0, R0, 0x7f, RZ, 0xc0, !PT ;  /* 0x0000007f00007812 */ /* 0x002fce00078ec0ff */
[----:B------:R-:W1:Y:S01]  /*0090*/  LDC.64 R12, c[0x0][0x230] ;  /* 0x00008c00ff0c7b82 */ /* 0x000e620000000a00 */
[----:B---3--:R-:W-:Y:S02]  /*00a0*/  SHF.R.S32.HI R2, RZ, 0x18, R3 ;  /* 0x00000018ff027819 */ /* 0x008fe40000011403 */
[----:B------:R-:W-:Y:S02]  /*00b0*/  LEA R0, R3, R0, 0x7 ;  /* 0x0000000003007211 */ /* 0x000fe400078e38ff */
[----:B------:R-:W-:-:S04]  /*00c0*/  SGXT R3, R2, 0x1 ;  /* 0x000000010203781a */ /* 0x000fc80000000200 */
[----:B------:R-:W-:-:S04]  /*00d0*/  LEA.HI R3, R3, R0, RZ, 0x6 ;  /* 0x0000000003037211 */ /* 0x000fc800078f30ff */
[----:B------:R-:W-:-:S04]  /*00e0*/  SHF.R.S32.HI R3, RZ, 0x6, R3 ;  /* 0x00000006ff037819 */ /* 0x000fc80000011403 */
[----:B------:R-:W-:-:S04]  /*00f0*/  LEA.HI R2, R3, R3, RZ, 0x7 ;  /* 0x0000000303027211 */ /* 0x000fc800078f38ff */
[----:B------:R-:W-:-:S04]  /*0100*/  LOP3.LUT R2, R2, 0xffffff80, RZ, 0xc0, !PT ;  /* 0xffffff8002027812 */ /* 0x000fc800078ec0ff */
[----:B------:R-:W-:Y:S02]  /*0110*/  IADD3 R15, R3, -R2, RZ ;  /* 0x80000002030f7210 */ /* 0x000fe40007ffe0ff */
[----:B------:R-:W3:Y:S03]  /*0120*/  LDC.64 R2, c[0x0][0x238] ;  /* 0x00008e00ff027b82 */ /* 0x000ee60000000a00 */
[----:B--2---:R-:W-:-:S05]  /*0130*/  IMAD.WIDE R8, R15, 0x4, R8 ;  /* 0x000000040f087825 */ /* 0x004fca00078e0208 */
[----:B------:R1:W2:Y:S01]  /*0140*/  LDG.E.EL R16, desc[UR4][R8.64] ;  /* 0x0000000408107981 */ /* 0x0002a2000c2e1900 */
[----:B----4-:R-:W-:-:S04]  /*0150*/  IMAD.WIDE R6, R15, 0x4, R6 ;  /* 0x000000040f067825 */ /* 0x010fc800078e0206 */
[C---:B-----5:R-:W-:Y:S02]  /*0160*/  IMAD.WIDE R4, R0.reuse, 0x4, R4 ;  /* 0x0000000400047825 */ /* 0x060fe400078e0204 */
[----:B------:R-:W4:Y:S02]  /*0170*/  LDG.E.EL R7, desc[UR4][R6.64] ;  /* 0x0000000406077981 */ /* 0x000f24000c2e1900 */
[C---:B0-----:R-:W-:Y:S02]  /*0180*/  IMAD.WIDE R10, R15.reuse, 0x4, R10 ;  /* 0x000000040f0a7825 */ /* 0x041fe400078e020a */
[----:B------:R0:W4:Y:S02]  /*0190*/  LDG.E R14, desc[UR4][R4.64] ;  /* 0x00000004040e7981 */ /* 0x000124000c1e1900 */
[----:B-1----:R-:W-:Y:S02]  /*01a0*/  IMAD.WIDE R8, R15, 0x4, R12 ;  /* 0x000000040f087825 */ /* 0x002fe400078e020c */
[----:B------:R1:W5:Y:S02]  /*01b0*/  LDG.E.EL R10, desc[UR4][R10.64] ;  /* 0x000000040a0a7981 */ /* 0x000364000c2e1900 */
[----:B---3--:R-:W-:-:S02]  /*01c0*/  IMAD.WIDE R2, R0, 0x4, R2 ;  /* 0x0000000400027825 */ /* 0x008fc400078e0202 */
[----:B------:R-:W5:Y:S01]  /*01d0*/  LDG.E.EL R9, desc[UR4][R8.64] ;  /* 0x0000000408097981 */ /* 0x000f62000c2e1900 */
[----:B0-----:R-:W0:Y:S03]  /*01e0*/  LDC.64 R4, c[0x0][0x240] ;  /* 0x00009000ff047b82 */ /* 0x001e260000000a00 */
[----:B------:R-:W3:Y:S01]  /*01f0*/  LDG.E R2, desc[UR4][R2.64] ;  /* 0x0000000402027981 */ /* 0x000ee2000c1e1900 */
[----:B-1----:R-:W-:Y:S01]  /*0200*/  HFMA2.MMA R11, -RZ, RZ, 1.625, 0 ;  /* 0x3e800000ff0b7435 */ /* 0x002fe200000001ff */
[----:B--2---:R-:W-:-:S04]  /*0210*/  FADD R16, R16, 9.9999997473787516356e-06 ;  /* 0x3727c5ac10107421 */ /* 0x004fc80000000000 */
[----:B------:R-:W1:Y:S02]  /*0220*/  MUFU.SQRT R12, R16 ;  /* 0x00000010000c7308 */ /* 0x000e640000002000 */
[C---:B-1----:R-:W-:Y:S02]  /*0230*/  FSETP.GT.AND P0, PT, R12.reuse, 8.50705917302346158658e+37, PT ;  /* 0x7e8000000c00780b */ /* 0x042fe40003f04000 */
[----:B------:R-:W-:-:S11]  /*0240*/  FSETP.GEU.AND P1, PT, R12, 1.175494350822287508e-38, PT ;  /* 0x008000000c00780b */ /* 0x000fd60003f2e000 */
[----:B------:R-:W-:-:S04]  /*0250*/  @P0 FMUL R12, R12, 0.25 ;  /* 0x3e8000000c0c0820 */ /* 0x000fc80000400000 */
[----:B------:R-:W-:-:S06]  /*0260*/  @!P1 FMUL R12, R12, 16777216 ;  /* 0x4b8000000c0c9820 */ /* 0x000fcc0000400000 */
[----:B------:R-:W1:Y:S01]  /*0270*/  MUFU.RCP R12, R12 ;  /* 0x0000000c000c7308 */ /* 0x000e620000001000 */
[----:B------:R-:W-:Y:S01]  /*0280*/  FSEL R11, R11, 1, P0 ;  /* 0x3f8000000b0b7808 */ /* 0x000fe20000000000 */
[----:B----4-:R-:W-:-:S04]  /*0290*/  FADD R7, R14, -R7 ;  /* 0x800000070e077221 */ /* 0x010fc80000000000 */
[----:B------:R-:W-:-:S04]  /*02a0*/  @!P1 FMUL R11, R11, 16777216 ;  /* 0x4b8000000b0b9820 */ /* 0x000fc80000400000 */
[----:B-1----:R-:W-:-:S04]  /*02b0*/  FMUL R6, R12, R11 ;  /* 0x0000000b0c067220 */ /* 0x002fc80000400000 */
[----:B------:R-:W-:-:S04]  /*02c0*/  FMUL R6, R7, R6 ;  /* 0x0000000607067220 */ /* 0x000fc80000400000 */
[----:B-----5:R-:W-:-:S04]  /*02d0*/  FFMA R9, R10, R6, R9 ;  /* 0x000000060a097223 */ /* 0x020fc80000000009 */
[----:B---3--:R-:W-:Y:S01]  /*02e0*/  FADD R6, R2, R9 ;  /* 0x0000000902067221 */ /* 0x008fe20000000000 */
[----:B------:R-:W-:Y:S01]  /*02f0*/  FSETP.GEU.AND P0, PT, R9, -R2, PT ;  /* 0x800000020900720b */ /* 0x000fe20003f0e000 */
[----:B0-----:R-:W-:-:S03]  /*0300*/  IMAD.WIDE R2, R0, 0x4, R4 ;  /* 0x0000000400027825 */ /* 0x001fc600078e0204 */
[----:B------:R-:W-:-:S05]  /*0310*/  FSEL R5, R6, RZ, P0 ;  /* 0x000000ff06057208 */ /* 0x000fca0000000000 */
[----:B------:R-:W-:Y:S01]  /*0320*/  STG.E desc[UR4][R2.64], R5 ;  /* 0x0000000502007986 */ /* 0x000fe2000c101904 */
[----:B------:R-:W-:Y:S05]  /*0330*/  EXIT ;  /* 0x000000000000794d */ /* 0x000fea0003800000 */
.L_x_0:
[----:B------:R-:W-:-:S00]  /*0340*/  BRA `(.L_x_0) ;  /* 0xfffffffc00fc7947 */ /* 0x000fc0000383ffff */
[----:B------:R-:W-:-:S00]  /*0350*/  NOP ;  /* 0x0000000000007918 */ /* 0x000fc00000000000 */
        /* <DEDUP_REMOVED lines=10> */
.L_x_1:


//--------------------- .nv.global.init           --------------------------
	.section	.nv.global.init,"aw",@progbits
.nv.global.init:
	.type		_$_str,@object
	.size		_$_str,(_$_str_$_2 - _$_str)
_$_str:
        /*0000*/ 	.byte	0x5f, 0x5f, 0x43, 0x55, 0x44, 0x41, 0x5f, 0x46, 0x54, 0x5a, 0x00
	.type		_$_str_$_2,@object
	.size		_$_str_$_2,(.L_1 - _$_str_$_2)
_$_str_$_2:
        /*000b*/ 	.byte	0x5f, 0x5f, 0x43, 0x55, 0x44, 0x41, 0x5f, 0x50, 0x52, 0x45, 0x43, 0x5f, 0x53, 0x51, 0x52, 0x54
        /*001b*/ 	.byte	0x00
.L_1:


//--------------------- .nv.constant0.triton_poi_fused__native_batch_norm_legit_no_training_add_relu_27 --------------------------
	.section	.nv.constant0.triton_poi_fused__native_batch_norm_legit_no_training_add_relu_27,"a",@progbits
	.sectionflags	@""
	.align	4
.nv.constant0.triton_poi_fused__native_batch_norm_legit_no_training_add_relu_27:
	.zero		588
